	.headerflags	@"EF_CUDA_TEXMODE_UNIFIED EF_CUDA_64BIT_ADDRESS EF_CUDA_ACCELERATORS EF_CUDA_SM90 EF_CUDA_VIRTUAL_SM(EF_CUDA_SM90)"
	.elftype	@"ET_EXEC"


//--------------------- .nv.info                  --------------------------
	.section	.nv.info,"",@"SHT_CUDA_INFO"
	.align	4


	//----- nvinfo : EIATTR_REGCOUNT
	.align		4
        /*0000*/ 	.byte	0x04, 0x2f
        /*0002*/ 	.short	(.L_2 - .L_1)
	.align		4
.L_1:
        /*0004*/ 	.word	index@(triton_poi_fused_leaky_relu_native_group_norm_2)
        /*0008*/ 	.word	0x00000020


	//----- nvinfo : EIATTR_MIN_STACK_SIZE
	.align		4
.L_2:
        /*000c*/ 	.byte	0x04, 0x12
        /*000e*/ 	.short	(.L_4 - .L_3)
	.align		4
.L_3:
        /*0010*/ 	.word	index@(triton_poi_fused_leaky_relu_native_group_norm_2)
        /*0014*/ 	.word	0x00000000


	//----- nvinfo : EIATTR_FRAME_SIZE
	.align		4
.L_4:
        /*0018*/ 	.byte	0x04, 0x11
        /*001a*/ 	.short	(.L_6 - .L_5)
	.align		4
.L_5:
        /*001c*/ 	.word	index@(triton_poi_fused_leaky_relu_native_group_norm_2)
        /*0020*/ 	.word	0x00000000


	//----- nvinfo : EIATTR_MIN_STACK_SIZE
	.align		4
.L_6:
        /*0024*/ 	.byte	0x04, 0x12
        /*0026*/ 	.short	(.L_8 - .L_7)
	.align		4
.L_7:
        /*0028*/ 	.word	index@(triton_poi_fused_leaky_relu_native_group_norm_2)
        /*002c*/ 	.word	0x00000000
.L_8:


//--------------------- .nv.info.triton_poi_fused_leaky_relu_native_group_norm_2 --------------------------
	.section	.nv.info.triton_poi_fused_leaky_relu_native_group_norm_2,"",@"SHT_CUDA_INFO"
	.sectionflags	@""
	.align	4


	//----- nvinfo : EIATTR_CUDA_API_VERSION
	.align		4
        /*0000*/ 	.byte	0x04, 0x37
        /*0002*/ 	.short	(.L_10 - .L_9)
.L_9:
        /*0004*/ 	.word	0x0000007c


	//----- nvinfo : EIATTR_KPARAM_INFO
	.align		4
.L_10:
        /*0008*/ 	.byte	0x04, 0x17
        /*000a*/ 	.short	(.L_12 - .L_11)
.L_11:
        /*000c*/ 	.word	0x00000000
        /*0010*/ 	.short	0x0006
        /*0012*/ 	.short	0x0030
        /*0014*/ 	.byte	0x00, 0xf0, 0x11, 0x00


	//----- nvinfo : EIATTR_KPARAM_INFO
	.align		4
.L_12:
        /*0018*/ 	.byte	0x04, 0x17
        /*001a*/ 	.short	(.L_14 - .L_13)
.L_13:
        /*001c*/ 	.word	0x00000000
        /*0020*/ 	.short	0x0005
        /*0022*/ 	.short	0x0028
        /*0024*/ 	.byte	0x00, 0xf4, 0x21, 0x00


	//----- nvinfo : EIATTR_KPARAM_INFO
	.align		4
.L_14:
        /*0028*/ 	.byte	0x04, 0x17
        /*002a*/ 	.short	(.L_16 - .L_15)
.L_15:
        /*002c*/ 	.word	0x00000000
        /*0030*/ 	.short	0x0004
        /*0032*/ 	.short	0x0020
        /*0034*/ 	.byte	0x00, 0xf4, 0x21, 0x00


	//----- nvinfo : EIATTR_KPARAM_INFO
	.align		4
.L_16:
        /*0038*/ 	.byte	0x04, 0x17
        /*003a*/ 	.short	(.L_18 - .L_17)
.L_17:
        /*003c*/ 	.word	0x00000000
        /*0040*/ 	.short	0x0003
        /*0042*/ 	.short	0x0018
        /*0044*/ 	.byte	0x00, 0xf4, 0x21, 0x00


	//----- nvinfo : EIATTR_KPARAM_INFO
	.align		4
.L_18:
        /*0048*/ 	.byte	0x04, 0x17
        /*004a*/ 	.short	(.L_20 - .L_19)
.L_19:
        /*004c*/ 	.word	0x00000000
        /*0050*/ 	.short	0x0002
        /*0052*/ 	.short	0x0010
        /*0054*/ 	.byte	0x00, 0xf4, 0x21, 0x00


	//----- nvinfo : EIATTR_KPARAM_INFO
	.align		4
.L_20:
        /*0058*/ 	.byte	0x04, 0x17
        /*005a*/ 	.short	(.L_22 - .L_21)
.L_21:
        /*005c*/ 	.word	0x00000000
        /*0060*/ 	.short	0x0001
        /*0062*/ 	.short	0x0008
        /*0064*/ 	.byte	0x00, 0xf4, 0x21, 0x00


	//----- nvinfo : EIATTR_KPARAM_INFO
	.align		4
.L_22:
        /*0068*/ 	.byte	0x04, 0x17
        /*006a*/ 	.short	(.L_24 - .L_23)
.L_23:
        /*006c*/ 	.word	0x00000000
        /*0070*/ 	.short	0x0000
        /*0072*/ 	.short	0x0000
        /*0074*/ 	.byte	0x00, 0xf4, 0x21, 0x00


	//----- nvinfo : EIATTR_SPARSE_MMA_MASK
	.align		4
.L_24:
        /*0078*/ 	.byte	0x03, 0x50
        /*007a*/ 	.short	0x0000


	//----- nvinfo : EIATTR_MAXREG_COUNT
	.align		4
        /*007c*/ 	.byte	0x03, 0x1b
        /*007e*/ 	.short	0x00ff


	//----- nvinfo : EIATTR_EXIT_INSTR_OFFSETS
	.align		4
        /*0080*/ 	.byte	0x04, 0x1c
        /*0082*/ 	.short	(.L_26 - .L_25)


	//   ....[0]....
.L_25:
        /*0084*/ 	.word	0x00000610


	//----- nvinfo : EIATTR_REQNTID
	.align		4
.L_26:
        /*0088*/ 	.byte	0x04, 0x10
        /*008a*/ 	.short	(.L_28 - .L_27)
.L_27:
        /*008c*/ 	.word	0x00000080
        /*0090*/ 	.word	0x00000001
        /*0094*/ 	.word	0x00000001


	//----- nvinfo : EIATTR_CBANK_PARAM_SIZE
	.align		4
.L_28:
        /*0098*/ 	.byte	0x03, 0x19
        /*009a*/ 	.short	0x0034


	//----- nvinfo : EIATTR_PARAM_CBANK
	.align		4
        /*009c*/ 	.byte	0x04, 0x0a
        /*009e*/ 	.short	(.L_30 - .L_29)
	.align		4
.L_29:
        /*00a0*/ 	.word	index@(.nv.constant0.triton_poi_fused_leaky_relu_native_group_norm_2)
        /*00a4*/ 	.short	0x0210
        /*00a6*/ 	.short	0x0034


	//----- nvinfo : EIATTR_SW_WAR
	.align		4
.L_30:
        /*00a8*/ 	.byte	0x04, 0x36
        /*00aa*/ 	.short	(.L_32 - .L_31)
.L_31:
        /*00ac*/ 	.word	0x00000008
.L_32:


//--------------------- .nv.callgraph             --------------------------
	.section	.nv.callgraph,"",@"SHT_CUDA_CALLGRAPH"
	.align	4
	.sectionentsize	8
	.align		4
        /*0000*/ 	.word	0x00000000
	.align		4
        /*0004*/ 	.word	0xffffffff
	.align		4
        /*0008*/ 	.word	0x00000000
	.align		4
        /*000c*/ 	.word	0xfffffffe
	.align		4
        /*0010*/ 	.word	0x00000000
	.align		4
        /*0014*/ 	.word	0xfffffffd
	.align		4
        /*0018*/ 	.word	0x00000000
	.align		4
        /*001c*/ 	.word	0xfffffffc


//--------------------- .nv.constant4             --------------------------
	.section	.nv.constant4,"a",@progbits
	.align	8
	.align		8
.nv.constant4:
        /*0000*/ 	.dword	_$_str


//--------------------- .text.triton_poi_fused_leaky_relu_native_group_norm_2 --------------------------
	.section	.text.triton_poi_fused_leaky_relu_native_group_norm_2,"ax",@progbits
	.align	128
        .global         triton_poi_fused_leaky_relu_native_group_norm_2
        .type           triton_poi_fused_leaky_relu_native_group_norm_2,@function
        .size           triton_poi_fused_leaky_relu_native_group_norm_2,(.L_x_1 - triton_poi_fused_leaky_relu_native_group_norm_2)
        .other          triton_poi_fused_leaky_relu_native_group_norm_2,@"STO_CUDA_ENTRY STV_DEFAULT"
triton_poi_fused_leaky_relu_native_group_norm_2:
.text.triton_poi_fused_leaky_relu_native_group_norm_2:
[----:B------:R-:W-:Y:S01]  /*0000*/  LDC R1, c[0x0][0x28] ;  /* 0x00000a00ff017b82 */ /* 0x000fe20000000800 */
[----:B------:R-:W1:Y:S07]  /*0010*/  S2R R0, SR_TID.X ;  /* 0x0000000000007919 */ /* 0x000e6e0000002100 */
[----:B------:R-:W2:Y:S01]  /*0020*/  LDC.64 R6, c[0x0][0x228] ;  /* 0x00008a00ff067b82 */ /* 0x000ea20000000a00 */
[----:B------:R-:W-:Y:S01]  /*0030*/  ULDC.64 UR4, c[0x0][0x208] ;  /* 0x0000820000047ab9 */ /* 0x000fe20000000a00 */
[----:B------:R-:W3:Y:S06]  /*0040*/  S2R R3, SR_CTAID.X ;  /* 0x0000000000037919 */ /* 0x000eec0000002500 */
[----:B------:R-:W4:Y:S08]  /*0050*/  LDC.64 R4, c[0x0][0x220] ;  /* 0x00008800ff047b82 */ /* 0x000f300000000a00 */
[----:B------:R-:W5:Y:S08]  /*0060*/  LDC.64 R18, c[0x0][0x218] ;  /* 0x00008600ff127b82 */ /* 0x000f700000000a00 */
[----:B------:R-:W5:Y:S01]  /*0070*/  LDC.64 R12, c[0x0][0x230] ;  /* 0x00008c00ff0c7b82 */ /* 0x000f620000000a00 */
[----:B-1----:R-:W-:-:S02]  /*0080*/  SHF.L.U32 R0, R0, 0x2, RZ ;  /* 0x0000000200007819 */ /* 0x002fc400000006ff */
[----:B---3--:R-:W-:Y:S02]  /*0090*/  SHF.R.S32.HI R15, RZ, 0x15, R3 ;  /* 0x00000015ff0f7819 */ /* 0x008fe40000011403 */
[----:B------:R-:W-:Y:S02]  /*00a0*/  LOP3.LUT R0, R0, 0x1fc, RZ, 0xc0, !PT ;  /* 0x000001fc00007812 */ /* 0x000fe400078ec0ff */
[----:B------:R-:W-:Y:S02]  /*00b0*/  SGXT R15, R15, 0x1 ;  /* 0x000000010f0f781a */ /* 0x000fe40000000200 */
[----:B------:R-:W-:-:S04]  /*00c0*/  LEA R0, R3, R0, 0xa ;  /* 0x0000000003007211 */ /* 0x000fc800078e50ff */
[C---:B------:R-:W-:Y:S02]  /*00d0*/  LEA.HI R2, R15.reuse, R0, RZ, 0xe ;  /* 0x000000000f027211 */ /* 0x040fe400078f70ff */
[----:B------:R-:W-:Y:S02]  /*00e0*/  IADD3 R9, R0, 0x200, RZ ;  /* 0x0000020000097810 */ /* 0x000fe40007ffe0ff */
[----:B------:R-:W-:Y:S02]  /*00f0*/  SHF.R.S32.HI R21, RZ, 0xe, R2 ;  /* 0x0000000eff157819 */ /* 0x000fe40000011402 */
[----:B------:R-:W-:-:S03]  /*0100*/  LEA.HI R2, R15, R9, RZ, 0xe ;  /* 0x000000090f027211 */ /* 0x000fc600078f70ff */
[----:B--2---:R-:W-:Y:S01]  /*0110*/  IMAD.WIDE R16, R21, 0x4, R6 ;  /* 0x0000000415107825 */ /* 0x004fe200078e0206 */
[----:B------:R-:W-:Y:S02]  /*0120*/  SHF.R.S32.HI R25, RZ, 0xe, R2 ;  /* 0x0000000eff197819 */ /* 0x000fe40000011402 */
[----:B------:R-:W1:Y:S01]  /*0130*/  LDC.64 R2, c[0x0][0x238] ;  /* 0x00008e00ff027b82 */ /* 0x000e620000000a00 */
[----:B------:R-:W-:Y:S01]  /*0140*/  LEA.HI R8, R15, R0, RZ, 0xc ;  /* 0x000000000f087211 */ /* 0x000fe200078f60ff */
[----:B------:R-:W2:Y:S01]  /*0150*/  LDG.E.EL R14, desc[UR4][R16.64] ;  /* 0x00000004100e7981 */ /* 0x000ea2000c2e1900 */
[----:B------:R-:W-:Y:S01]  /*0160*/  IMAD.WIDE R10, R25, 0x4, R6 ;  /* 0x00000004190a7825 */ /* 0x000fe200078e0206 */
[----:B------:R-:W-:Y:S02]  /*0170*/  LEA.HI R26, R15, R9, RZ, 0xc ;  /* 0x000000090f1a7211 */ /* 0x000fe400078f60ff */
[----:B------:R-:W-:Y:S01]  /*0180*/  SHF.R.S32.HI R8, RZ, 0xc, R8 ;  /* 0x0000000cff087819 */ /* 0x000fe20000011408 */
[----:B----4-:R-:W-:Y:S01]  /*0190*/  IMAD.WIDE R20, R21, 0x4, R4 ;  /* 0x0000000415147825 */ /* 0x010fe200078e0204 */
[----:B------:R-:W3:Y:S02]  /*01a0*/  LDG.E.EL R15, desc[UR4][R10.64] ;  /* 0x000000040a0f7981 */ /* 0x000ee4000c2e1900 */
[----:B------:R-:W-:Y:S01]  /*01b0*/  LEA.HI R6, R8, R8, RZ, 0x6 ;  /* 0x0000000808067211 */ /* 0x000fe200078f30ff */
[----:B-----5:R-:W-:Y:S01]  /*01c0*/  IMAD.WIDE R18, R0, 0x4, R18 ;  /* 0x0000000400127825 */ /* 0x020fe200078e0212 */
[----:B------:R-:W-:Y:S01]  /*01d0*/  SHF.R.S32.HI R26, RZ, 0xc, R26 ;  /* 0x0000000cff1a7819 */ /* 0x000fe2000001141a */
[----:B------:R1:W4:Y:S01]  /*01e0*/  LDG.E.EL R16, desc[UR4][R20.64] ;  /* 0x0000000414107981 */ /* 0x000322000c2e1900 */
[----:B------:R-:W-:Y:S01]  /*01f0*/  LOP3.LUT R9, R6, 0xffffffc0, RZ, 0xc0, !PT ;  /* 0xffffffc006097812 */ /* 0x000fe200078ec0ff */
[----:B------:R-:W-:Y:S01]  /*0200*/  IMAD.WIDE R24, R25, 0x4, R4 ;  /* 0x0000000419187825 */ /* 0x000fe200078e0204 */
[----:B------:R-:W-:Y:S01]  /*0210*/  LEA.HI R22, R26, R26, RZ, 0x6 ;  /* 0x0000001a1a167211 */ /* 0x000fe200078f30ff */
[----:B------:R-:W4:Y:S01]  /*0220*/  LDG.E.128 R4, desc[UR4][R18.64] ;  /* 0x0000000412047981 */ /* 0x000f22000c1e1d00 */
[----:B------:R-:W-:-:S02]  /*0230*/  IADD3 R27, R8, -R9, RZ ;  /* 0x80000009081b7210 */ /* 0x000fc40007ffe0ff */
[----:B------:R-:W-:Y:S01]  /*0240*/  LOP3.LUT R29, R22, 0xffffffc0, RZ, 0xc0, !PT ;  /* 0xffffffc0161d7812 */ /* 0x000fe200078ec0ff */
[----:B------:R-:W5:Y:S02]  /*0250*/  LDG.E.EL R17, desc[UR4][R24.64] ;  /* 0x0000000418117981 */ /* 0x000f64000c2e1900 */
[C---:B0-----:R-:W-:Y:S02]  /*0260*/  IMAD.WIDE R22, R27.reuse, 0x4, R12 ;  /* 0x000000041b167825 */ /* 0x041fe400078e020c */
[----:B------:R0:W5:Y:S01]  /*0270*/  LDG.E.128 R8, desc[UR4][R18.64+0x800] ;  /* 0x0008000412087981 */ /* 0x000162000c1e1d00 */
[----:B------:R-:W-:Y:S01]  /*0280*/  IADD3 R29, R26, -R29, RZ ;  /* 0x8000001d1a1d7210 */ /* 0x000fe20007ffe0ff */
[----:B-1----:R-:W-:Y:S02]  /*0290*/  IMAD.WIDE R20, R27, 0x4, R2 ;  /* 0x000000041b147825 */ /* 0x002fe400078e0202 */
[----:B------:R-:W5:Y:S04]  /*02a0*/  LDG.E.EL R22, desc[UR4][R22.64] ;  /* 0x0000000416167981 */ /* 0x000f68000c2e1900 */
[----:B------:R-:W5:Y:S01]  /*02b0*/  LDG.E.EL R21, desc[UR4][R20.64] ;  /* 0x0000000414157981 */ /* 0x000f62000c2e1900 */
[----:B------:R-:W-:-:S04]  /*02c0*/  IMAD.WIDE R12, R29, 0x4, R12 ;  /* 0x000000041d0c7825 */ /* 0x000fc800078e020c */
[----:B------:R-:W-:Y:S02]  /*02d0*/  IMAD.WIDE R26, R29, 0x4, R2 ;  /* 0x000000041d1a7825 */ /* 0x000fe400078e0202 */
[----:B------:R1:W5:Y:S04]  /*02e0*/  LDG.E.EL R2, desc[UR4][R12.64] ;  /* 0x000000040c027981 */ /* 0x000368000c2e1900 */
[----:B------:R-:W5:Y:S01]  /*02f0*/  LDG.E.EL R3, desc[UR4][R26.64] ;  /* 0x000000041a037981 */ /* 0x000f62000c2e1900 */
[----:B0-----:R-:W-:Y:S01]  /*0300*/  HFMA2.MMA R19, -RZ, RZ, 0.5625, 0 ;  /* 0x38800000ff137435 */ /* 0x001fe200000001ff */
[----:B-1----:R-:W0:Y:S02]  /*0310*/  LDC.64 R12, c[0x0][0x210] ;  /* 0x00008400ff0c7b82 */ /* 0x002e240000000a00 */
[----:B0-----:R-:W-:-:S07]  /*0320*/  IMAD.WIDE R12, R0, 0x4, R12 ;  /* 0x00000004000c7825 */ /* 0x001fce00078e020c */
[----:B--2---:R-:W-:-:S06]  /*0330*/  FFMA R18, R14, R19, 9.9999997473787516356e-06 ;  /* 0x3727c5ac0e127423 */ /* 0x004fcc0000000013 */
[----:B------:R-:W0:Y:S01]  /*0340*/  MUFU.RSQ R18, R18 ;  /* 0x0000001200127308 */ /* 0x000e220000001400 */
[----:B---3--:R-:W-:-:S07]  /*0350*/  FFMA R14, R15, R19, 9.9999997473787516356e-06 ;  /* 0x3727c5ac0f0e7423 */ /* 0x008fce0000000013 */
[----:B------:R-:W1:Y:S01]  /*0360*/  MUFU.RSQ R14, R14 ;  /* 0x0000000e000e7308 */ /* 0x000e620000001400 */
[--C-:B----4-:R-:W-:Y:S01]  /*0370*/  FADD R19, R7, -R16.reuse ;  /* 0x8000001007137221 */ /* 0x110fe20000000000 */
[--C-:B------:R-:W-:Y:S01]  /*0380*/  FADD R7, R5, -R16.reuse ;  /* 0x8000001005077221 */ /* 0x100fe20000000000 */
[--C-:B------:R-:W-:Y:S01]  /*0390*/  FADD R5, R4, -R16.reuse ;  /* 0x8000001004057221 */ /* 0x100fe20000000000 */
[----:B------:R-:W-:Y:S01]  /*03a0*/  FADD R15, R6, -R16 ;  /* 0x80000010060f7221 */ /* 0x000fe20000000000 */
[C---:B0-----:R-:W-:Y:S01]  /*03b0*/  FMUL R19, R18.reuse, R19 ;  /* 0x0000001312137220 */ /* 0x041fe20000400000 */
[C---:B------:R-:W-:Y:S01]  /*03c0*/  FMUL R20, R18.reuse, R7 ;  /* 0x0000000712147220 */ /* 0x040fe20000400000 */
[----:B------:R-:W-:Y:S01]  /*03d0*/  FMUL R4, R18, R5 ;  /* 0x0000000512047220 */ /* 0x000fe20000400000 */
[--C-:B-----5:R-:W-:Y:S01]  /*03e0*/  FADD R5, R8, -R17.reuse ;  /* 0x8000001108057221 */ /* 0x120fe20000000000 */
[--C-:B------:R-:W-:Y:S01]  /*03f0*/  FADD R11, R11, -R17.reuse ;  /* 0x800000110b0b7221 */ /* 0x100fe20000000000 */
[--C-:B------:R-:W-:Y:S01]  /*0400*/  FADD R9, R9, -R17.reuse ;  /* 0x8000001109097221 */ /* 0x100fe20000000000 */
[----:B------:R-:W-:Y:S01]  /*0410*/  FADD R17, R10, -R17 ;  /* 0x800000110a117221 */ /* 0x000fe20000000000 */
[----:B------:R-:W-:Y:S01]  /*0420*/  FMUL R6, R18, R15 ;  /* 0x0000000f12067220 */ /* 0x000fe20000400000 */
[C---:B-1----:R-:W-:Y:S01]  /*0430*/  FMUL R10, R14.reuse, R11 ;  /* 0x0000000b0e0a7220 */ /* 0x042fe20000400000 */
[----:B------:R-:W-:Y:S01]  /*0440*/  FMUL R18, R14, R9 ;  /* 0x000000090e127220 */ /* 0x000fe20000400000 */
[--C-:B------:R-:W-:Y:S01]  /*0450*/  FFMA R7, R22, R19, R21.reuse ;  /* 0x0000001316077223 */ /* 0x100fe20000000015 */
[C---:B------:R-:W-:Y:S01]  /*0460*/  FMUL R16, R14.reuse, R17 ;  /* 0x000000110e107220 */ /* 0x040fe20000400000 */
[----:B------:R-:W-:Y:S01]  /*0470*/  FMUL R8, R14, R5 ;  /* 0x000000050e087220 */ /* 0x000fe20000400000 */
[C-C-:B------:R-:W-:Y:S01]  /*0480*/  FFMA R4, R22.reuse, R4, R21.reuse ;  /* 0x0000000416047223 */ /* 0x140fe20000000015 */
[C-C-:B------:R-:W-:Y:S01]  /*0490*/  FFMA R5, R22.reuse, R20, R21.reuse ;  /* 0x0000001416057223 */ /* 0x140fe20000000015 */
[----:B------:R-:W-:Y:S01]  /*04a0*/  FSETP.GT.AND P6, PT, R7, RZ, PT ;  /* 0x000000ff0700720b */ /* 0x000fe20003fc4000 */
[----:B------:R-:W-:-:S02]  /*04b0*/  FFMA R6, R22, R6, R21 ;  /* 0x0000000616067223 */ /* 0x000fc40000000015 */
[----:B------:R-:W-:Y:S02]  /*04c0*/  FSETP.GT.AND P2, PT, R4, RZ, PT ;  /* 0x000000ff0400720b */ /* 0x000fe40003f44000 */
[----:B------:R-:W-:Y:S01]  /*04d0*/  FSETP.GT.AND P1, PT, R5, RZ, PT ;  /* 0x000000ff0500720b */ /* 0x000fe20003f24000 */
[C-C-:B------:R-:W-:Y:S01]  /*04e0*/  FFMA R11, R2.reuse, R10, R3.reuse ;  /* 0x0000000a020b7223 */ /* 0x140fe20000000003 */
[C-C-:B------:R-:W-:Y:S01]  /*04f0*/  FFMA R8, R2.reuse, R8, R3.reuse ;  /* 0x0000000802087223 */ /* 0x140fe20000000003 */
[C-C-:B------:R-:W-:Y:S01]  /*0500*/  FFMA R9, R2.reuse, R18, R3.reuse ;  /* 0x0000001202097223 */ /* 0x140fe20000000003 */
[----:B------:R-:W-:Y:S01]  /*0510*/  FFMA R10, R2, R16, R3 ;  /* 0x00000010020a7223 */ /* 0x000fe20000000003 */
[----:B------:R-:W-:Y:S02]  /*0520*/  FSETP.GT.AND P0, PT, R6, RZ, PT ;  /* 0x000000ff0600720b */ /* 0x000fe40003f04000 */
[----:B------:R-:W-:Y:S01]  /*0530*/  FSETP.GT.AND P3, PT, R11, RZ, PT ;  /* 0x000000ff0b00720b */ /* 0x000fe20003f64000 */
[----:B------:R-:W-:Y:S01]  /*0540*/  @!P6 FMUL R7, R7, 0.20000000298023223877 ;  /* 0x3e4ccccd0707e820 */ /* 0x000fe20000400000 */
[----:B------:R-:W-:-:S02]  /*0550*/  FSETP.GT.AND P4, PT, R10, RZ, PT ;  /* 0x000000ff0a00720b */ /* 0x000fc40003f84000 */
[----:B------:R-:W-:Y:S01]  /*0560*/  FSETP.GT.AND P5, PT, R9, RZ, PT ;  /* 0x000000ff0900720b */ /* 0x000fe20003fa4000 */
[----:B------:R-:W-:Y:S01]  /*0570*/  @!P2 FMUL R4, R4, 0.20000000298023223877 ;  /* 0x3e4ccccd0404a820 */ /* 0x000fe20000400000 */
[----:B------:R-:W-:Y:S01]  /*0580*/  FSETP.GT.AND P6, PT, R8, RZ, PT ;  /* 0x000000ff0800720b */ /* 0x000fe20003fc4000 */
[----:B------:R-:W-:-:S04]  /*0590*/  @!P1 FMUL R5, R5, 0.20000000298023223877 ;  /* 0x3e4ccccd05059820 */ /* 0x000fc80000400000 */
[----:B------:R-:W-:Y:S02]  /*05a0*/  @!P0 FMUL R6, R6, 0.20000000298023223877 ;  /* 0x3e4ccccd06068820 */ /* 0x000fe40000400000 */
[----:B------:R-:W-:Y:S02]  /*05b0*/  @!P3 FMUL R11, R11, 0.20000000298023223877 ;  /* 0x3e4ccccd0b0bb820 */ /* 0x000fe40000400000 */
[----:B------:R-:W-:Y:S01]  /*05c0*/  @!P4 FMUL R10, R10, 0.20000000298023223877 ;  /* 0x3e4ccccd0a0ac820 */ /* 0x000fe20000400000 */
[----:B------:R-:W-:Y:S01]  /*05d0*/  STG.E.128 desc[UR4][R12.64], R4 ;  /* 0x000000040c007986 */ /* 0x000fe2000c101d04 */
[----:B------:R-:W-:Y:S02]  /*05e0*/  @!P5 FMUL R9, R9, 0.20000000298023223877 ;  /* 0x3e4ccccd0909d820 */ /* 0x000fe40000400000 */
[----:B------:R-:W-:-:S05]  /*05f0*/  @!P6 FMUL R8, R8, 0.20000000298023223877 ;  /* 0x3e4ccccd0808e820 */ /* 0x000fca0000400000 */
[----:B------:R-:W-:Y:S01]  /*0600*/  STG.E.128 desc[UR4][R12.64+0x800], R8 ;  /* 0x000800080c007986 */ /* 0x000fe2000c101d04 */
[----:B------:R-:W-:Y:S05]  /*0610*/  EXIT ;  /* 0x000000000000794d */ /* 0x000fea0003800000 */
.L_x_0:
[----:B------:R-:W-:-:S00]  /*0620*/  BRA `(.L_x_0) ;  /* 0xfffffffc00fc7947 */ /* 0x000fc0000383ffff */
[----:B------:R-:W-:-:S00]  /*0630*/  NOP ;  /* 0x0000000000007918 */ /* 0x000fc00000000000 */
        /* <DEDUP_REMOVED lines=12> */
.L_x_1:


//--------------------- .nv.global.init           --------------------------
	.section	.nv.global.init,"aw",@progbits
.nv.global.init:
	.type		_$_str,@object
	.size		_$_str,(.L_0 - _$_str)
_$_str:
        /*0000*/ 	.byte	0x5f, 0x5f, 0x43, 0x55, 0x44, 0x41, 0x5f, 0x46, 0x54, 0x5a, 0x00
.L_0:


//--------------------- .nv.constant0.triton_poi_fused_leaky_relu_native_group_norm_2 --------------------------
	.section	.nv.constant0.triton_poi_fused_leaky_relu_native_group_norm_2,"a",@progbits
	.sectionflags	@""
	.align	4
.nv.constant0.triton_poi_fused_leaky_relu_native_group_norm_2:
	.zero		580
